//
// Generated by NVIDIA NVVM Compiler
//
// Compiler Build ID: CL-36424714
// Cuda compilation tools, release 13.0, V13.0.88
// Based on NVVM 20.0.0
//

.version 9.0
.target sm_100
.address_size 64

	// .globl	_Z29matmul_tiled_no_shared_kernelPKfS0_Pfj
// _ZZ26matmul_tiled_shared_kernelPKfS0_PfjE4ds_A has been demoted
// _ZZ26matmul_tiled_shared_kernelPKfS0_PfjE4ds_B has been demoted

.visible .entry _Z29matmul_tiled_no_shared_kernelPKfS0_Pfj(
	.param .u64 .ptr .align 1 _Z29matmul_tiled_no_shared_kernelPKfS0_Pfj_param_0,
	.param .u64 .ptr .align 1 _Z29matmul_tiled_no_shared_kernelPKfS0_Pfj_param_1,
	.param .u64 .ptr .align 1 _Z29matmul_tiled_no_shared_kernelPKfS0_Pfj_param_2,
	.param .u32 _Z29matmul_tiled_no_shared_kernelPKfS0_Pfj_param_3
)
{
	.reg .pred 	%p<10>;
	.reg .b32 	%r<92>;
	.reg .b32 	%f<67>;
	.reg .b64 	%rd<69>;

	ld.param.u64 	%rd4, [_Z29matmul_tiled_no_shared_kernelPKfS0_Pfj_param_0];
	ld.param.u64 	%rd5, [_Z29matmul_tiled_no_shared_kernelPKfS0_Pfj_param_1];
	ld.param.u64 	%rd3, [_Z29matmul_tiled_no_shared_kernelPKfS0_Pfj_param_2];
	ld.param.u32 	%r44, [_Z29matmul_tiled_no_shared_kernelPKfS0_Pfj_param_3];
	cvta.to.global.u64 	%rd1, %rd5;
	cvta.to.global.u64 	%rd2, %rd4;
	mov.u32 	%r45, %ctaid.y;
	mov.u32 	%r46, %ntid.y;
	mov.u32 	%r47, %tid.y;
	mad.lo.s32 	%r1, %r45, %r46, %r47;
	mov.u32 	%r48, %ctaid.x;
	mov.u32 	%r49, %ntid.x;
	mul.lo.s32 	%r2, %r48, %r49;
	mov.u32 	%r3, %tid.x;
	add.s32 	%r4, %r2, %r3;
	max.u32 	%r50, %r1, %r4;
	setp.ge.u32 	%p1, %r50, %r44;
	@%p1 bra 	$L__BB0_13;
	mul.lo.s32 	%r5, %r44, %r1;
	add.s32 	%r52, %r44, -1;
	and.b32  	%r6, %r44, 7;
	setp.lt.u32 	%p2, %r52, 7;
	mov.f32 	%f66, 0f00000000;
	mov.b32 	%r90, 0;
	@%p2 bra 	$L__BB0_4;
	and.b32  	%r90, %r44, -8;
	neg.s32 	%r88, %r90;
	add.s32 	%r53, %r3, %r44;
	add.s32 	%r87, %r53, %r2;
	shl.b32 	%r10, %r44, 3;
	shl.b32 	%r54, %r44, 1;
	add.s32 	%r86, %r4, %r54;
	mad.lo.s32 	%r85, %r44, 3, %r4;
	shl.b32 	%r55, %r44, 2;
	add.s32 	%r84, %r4, %r55;
	mad.lo.s32 	%r83, %r44, 5, %r4;
	mad.lo.s32 	%r82, %r44, 6, %r4;
	mad.lo.s32 	%r81, %r44, 7, %r4;
	add.s32 	%r79, %r5, 3;
	mov.f32 	%f66, 0f00000000;
	mov.u32 	%r80, %r4;
$L__BB0_3:
	.pragma "nounroll";
	add.s32 	%r56, %r79, -3;
	mul.wide.u32 	%rd6, %r56, 4;
	add.s64 	%rd7, %rd2, %rd6;
	ld.global.f32 	%f16, [%rd7];
	mul.wide.u32 	%rd8, %r80, 4;
	add.s64 	%rd9, %rd1, %rd8;
	ld.global.f32 	%f17, [%rd9];
	fma.rn.f32 	%f18, %f16, %f17, %f66;
	add.s32 	%r57, %r79, -2;
	mul.wide.u32 	%rd10, %r57, 4;
	add.s64 	%rd11, %rd2, %rd10;
	ld.global.f32 	%f19, [%rd11];
	mul.wide.u32 	%rd12, %r87, 4;
	add.s64 	%rd13, %rd1, %rd12;
	ld.global.f32 	%f20, [%rd13];
	fma.rn.f32 	%f21, %f19, %f20, %f18;
	add.s32 	%r58, %r79, -1;
	mul.wide.u32 	%rd14, %r58, 4;
	add.s64 	%rd15, %rd2, %rd14;
	ld.global.f32 	%f22, [%rd15];
	mul.wide.u32 	%rd16, %r86, 4;
	add.s64 	%rd17, %rd1, %rd16;
	ld.global.f32 	%f23, [%rd17];
	fma.rn.f32 	%f24, %f22, %f23, %f21;
	add.s32 	%r59, %r79, 4;
	mul.wide.u32 	%rd18, %r79, 4;
	add.s64 	%rd19, %rd2, %rd18;
	ld.global.f32 	%f25, [%rd19];
	mul.wide.u32 	%rd20, %r85, 4;
	add.s64 	%rd21, %rd1, %rd20;
	ld.global.f32 	%f26, [%rd21];
	fma.rn.f32 	%f27, %f25, %f26, %f24;
	add.s32 	%r60, %r79, 1;
	mul.wide.u32 	%rd22, %r60, 4;
	add.s64 	%rd23, %rd2, %rd22;
	ld.global.f32 	%f28, [%rd23];
	mul.wide.u32 	%rd24, %r84, 4;
	add.s64 	%rd25, %rd1, %rd24;
	ld.global.f32 	%f29, [%rd25];
	fma.rn.f32 	%f30, %f28, %f29, %f27;
	add.s32 	%r61, %r79, 2;
	mul.wide.u32 	%rd26, %r61, 4;
	add.s64 	%rd27, %rd2, %rd26;
	ld.global.f32 	%f31, [%rd27];
	mul.wide.u32 	%rd28, %r83, 4;
	add.s64 	%rd29, %rd1, %rd28;
	ld.global.f32 	%f32, [%rd29];
	fma.rn.f32 	%f33, %f31, %f32, %f30;
	add.s32 	%r62, %r79, 3;
	mul.wide.u32 	%rd30, %r62, 4;
	add.s64 	%rd31, %rd2, %rd30;
	ld.global.f32 	%f34, [%rd31];
	mul.wide.u32 	%rd32, %r82, 4;
	add.s64 	%rd33, %rd1, %rd32;
	ld.global.f32 	%f35, [%rd33];
	fma.rn.f32 	%f36, %f34, %f35, %f33;
	mul.wide.u32 	%rd34, %r59, 4;
	add.s64 	%rd35, %rd2, %rd34;
	ld.global.f32 	%f37, [%rd35];
	mul.wide.u32 	%rd36, %r81, 4;
	add.s64 	%rd37, %rd1, %rd36;
	ld.global.f32 	%f38, [%rd37];
	fma.rn.f32 	%f66, %f37, %f38, %f36;
	add.s32 	%r88, %r88, 8;
	add.s32 	%r87, %r87, %r10;
	add.s32 	%r86, %r86, %r10;
	add.s32 	%r85, %r85, %r10;
	add.s32 	%r84, %r84, %r10;
	add.s32 	%r83, %r83, %r10;
	add.s32 	%r82, %r82, %r10;
	add.s32 	%r81, %r81, %r10;
	add.s32 	%r80, %r80, %r10;
	add.s32 	%r79, %r79, 8;
	setp.ne.s32 	%p3, %r88, 0;
	@%p3 bra 	$L__BB0_3;
$L__BB0_4:
	setp.eq.s32 	%p4, %r6, 0;
	@%p4 bra 	$L__BB0_12;
	and.b32  	%r39, %r44, 3;
	setp.lt.u32 	%p5, %r6, 4;
	@%p5 bra 	$L__BB0_7;
	add.s32 	%r63, %r90, %r5;
	mul.wide.u32 	%rd38, %r63, 4;
	add.s64 	%rd39, %rd2, %rd38;
	ld.global.f32 	%f40, [%rd39];
	mad.lo.s32 	%r64, %r90, %r44, %r4;
	mul.wide.u32 	%rd40, %r64, 4;
	add.s64 	%rd41, %rd1, %rd40;
	ld.global.f32 	%f41, [%rd41];
	fma.rn.f32 	%f42, %f40, %f41, %f66;
	add.s32 	%r65, %r63, 1;
	mul.wide.u32 	%rd42, %r65, 4;
	add.s64 	%rd43, %rd2, %rd42;
	ld.global.f32 	%f43, [%rd43];
	add.s32 	%r66, %r64, %r44;
	mul.wide.u32 	%rd44, %r66, 4;
	add.s64 	%rd45, %rd1, %rd44;
	ld.global.f32 	%f44, [%rd45];
	fma.rn.f32 	%f45, %f43, %f44, %f42;
	add.s32 	%r67, %r63, 2;
	mul.wide.u32 	%rd46, %r67, 4;
	add.s64 	%rd47, %rd2, %rd46;
	ld.global.f32 	%f46, [%rd47];
	add.s32 	%r68, %r66, %r44;
	mul.wide.u32 	%rd48, %r68, 4;
	add.s64 	%rd49, %rd1, %rd48;
	ld.global.f32 	%f47, [%rd49];
	fma.rn.f32 	%f48, %f46, %f47, %f45;
	add.s32 	%r69, %r63, 3;
	mul.wide.u32 	%rd50, %r69, 4;
	add.s64 	%rd51, %rd2, %rd50;
	ld.global.f32 	%f49, [%rd51];
	add.s32 	%r70, %r68, %r44;
	mul.wide.u32 	%rd52, %r70, 4;
	add.s64 	%rd53, %rd1, %rd52;
	ld.global.f32 	%f50, [%rd53];
	fma.rn.f32 	%f66, %f49, %f50, %f48;
	add.s32 	%r90, %r90, 4;
$L__BB0_7:
	setp.eq.s32 	%p6, %r39, 0;
	@%p6 bra 	$L__BB0_12;
	setp.eq.s32 	%p7, %r39, 1;
	@%p7 bra 	$L__BB0_10;
	add.s32 	%r71, %r90, %r5;
	mul.wide.u32 	%rd54, %r71, 4;
	add.s64 	%rd55, %rd2, %rd54;
	ld.global.f32 	%f52, [%rd55];
	mad.lo.s32 	%r72, %r90, %r44, %r4;
	mul.wide.u32 	%rd56, %r72, 4;
	add.s64 	%rd57, %rd1, %rd56;
	ld.global.f32 	%f53, [%rd57];
	fma.rn.f32 	%f54, %f52, %f53, %f66;
	add.s32 	%r73, %r71, 1;
	mul.wide.u32 	%rd58, %r73, 4;
	add.s64 	%rd59, %rd2, %rd58;
	ld.global.f32 	%f55, [%rd59];
	add.s32 	%r74, %r72, %r44;
	mul.wide.u32 	%rd60, %r74, 4;
	add.s64 	%rd61, %rd1, %rd60;
	ld.global.f32 	%f56, [%rd61];
	fma.rn.f32 	%f66, %f55, %f56, %f54;
	add.s32 	%r90, %r90, 2;
$L__BB0_10:
	and.b32  	%r75, %r44, 1;
	setp.eq.b32 	%p8, %r75, 1;
	not.pred 	%p9, %p8;
	@%p9 bra 	$L__BB0_12;
	add.s32 	%r76, %r90, %r5;
	mul.wide.u32 	%rd62, %r76, 4;
	add.s64 	%rd63, %rd2, %rd62;
	ld.global.f32 	%f57, [%rd63];
	mad.lo.s32 	%r77, %r90, %r44, %r4;
	mul.wide.u32 	%rd64, %r77, 4;
	add.s64 	%rd65, %rd1, %rd64;
	ld.global.f32 	%f58, [%rd65];
	fma.rn.f32 	%f66, %f57, %f58, %f66;
$L__BB0_12:
	add.s32 	%r78, %r5, %r4;
	cvta.to.global.u64 	%rd66, %rd3;
	mul.wide.u32 	%rd67, %r78, 4;
	add.s64 	%rd68, %rd66, %rd67;
	st.global.f32 	[%rd68], %f66;
$L__BB0_13:
	ret;

}
	// .globl	_Z26matmul_tiled_shared_kernelPKfS0_Pfj
.visible .entry _Z26matmul_tiled_shared_kernelPKfS0_Pfj(
	.param .u64 .ptr .align 1 _Z26matmul_tiled_shared_kernelPKfS0_Pfj_param_0,
	.param .u64 .ptr .align 1 _Z26matmul_tiled_shared_kernelPKfS0_Pfj_param_1,
	.param .u64 .ptr .align 1 _Z26matmul_tiled_shared_kernelPKfS0_Pfj_param_2,
	.param .u32 _Z26matmul_tiled_shared_kernelPKfS0_Pfj_param_3
)
{
	.reg .pred 	%p<6>;
	.reg .b32 	%r<44>;
	.reg .b32 	%f<111>;
	.reg .b64 	%rd<13>;
	// demoted variable
	.shared .align 4 .b8 _ZZ26matmul_tiled_shared_kernelPKfS0_PfjE4ds_A[4096];
	// demoted variable
	.shared .align 4 .b8 _ZZ26matmul_tiled_shared_kernelPKfS0_PfjE4ds_B[4096];
	ld.param.u64 	%rd3, [_Z26matmul_tiled_shared_kernelPKfS0_Pfj_param_0];
	ld.param.u64 	%rd4, [_Z26matmul_tiled_shared_kernelPKfS0_Pfj_param_1];
	ld.param.u64 	%rd5, [_Z26matmul_tiled_shared_kernelPKfS0_Pfj_param_2];
	ld.param.u32 	%r25, [_Z26matmul_tiled_shared_kernelPKfS0_Pfj_param_3];
	mov.u32 	%r26, %ctaid.x;
	mov.u32 	%r27, %ctaid.y;
	mov.u32 	%r39, %tid.x;
	mov.u32 	%r41, %tid.y;
	shl.b32 	%r28, %r27, 5;
	add.s32 	%r3, %r28, %r41;
	shl.b32 	%r4, %r26, 5;
	add.s32 	%r5, %r4, %r39;
	add.s32 	%r6, %r25, 31;
	setp.lt.u32 	%p1, %r6, 32;
	mov.f32 	%f110, 0f00000000;
	@%p1 bra 	$L__BB1_7;
	shl.b32 	%r29, %r41, 7;
	mov.u32 	%r30, _ZZ26matmul_tiled_shared_kernelPKfS0_PfjE4ds_A;
	add.s32 	%r7, %r30, %r29;
	shl.b32 	%r31, %r39, 2;
	add.s32 	%r8, %r7, %r31;
	mov.u32 	%r32, _ZZ26matmul_tiled_shared_kernelPKfS0_PfjE4ds_B;
	add.s32 	%r10, %r32, %r31;
	add.s32 	%r9, %r10, %r29;
	shr.u32 	%r33, %r6, 5;
	neg.s32 	%r43, %r33;
	mad.lo.s32 	%r34, %r41, %r25, %r39;
	add.s32 	%r42, %r34, %r4;
	shl.b32 	%r13, %r25, 5;
	mad.lo.s32 	%r40, %r25, %r3, %r39;
	cvta.to.global.u64 	%rd1, %rd3;
	cvta.to.global.u64 	%rd2, %rd4;
	mov.f32 	%f110, 0f00000000;
$L__BB1_2:
	mov.f32 	%f108, 0f00000000;
	max.u32 	%r35, %r3, %r39;
	setp.ge.u32 	%p2, %r35, %r25;
	@%p2 bra 	$L__BB1_4;
	mul.wide.u32 	%rd6, %r40, 4;
	add.s64 	%rd7, %rd1, %rd6;
	ld.global.f32 	%f108, [%rd7];
$L__BB1_4:
	st.shared.f32 	[%r8], %f108;
	mov.f32 	%f109, 0f00000000;
	max.u32 	%r36, %r5, %r41;
	setp.ge.u32 	%p3, %r36, %r25;
	@%p3 bra 	$L__BB1_6;
	mul.wide.u32 	%rd8, %r42, 4;
	add.s64 	%rd9, %rd2, %rd8;
	ld.global.f32 	%f109, [%rd9];
$L__BB1_6:
	st.shared.f32 	[%r9], %f109;
	ld.shared.f32 	%f12, [%r7];
	ld.shared.f32 	%f13, [%r10];
	fma.rn.f32 	%f14, %f12, %f13, %f110;
	ld.shared.f32 	%f15, [%r7+4];
	ld.shared.f32 	%f16, [%r10+128];
	fma.rn.f32 	%f17, %f15, %f16, %f14;
	ld.shared.f32 	%f18, [%r7+8];
	ld.shared.f32 	%f19, [%r10+256];
	fma.rn.f32 	%f20, %f18, %f19, %f17;
	ld.shared.f32 	%f21, [%r7+12];
	ld.shared.f32 	%f22, [%r10+384];
	fma.rn.f32 	%f23, %f21, %f22, %f20;
	ld.shared.f32 	%f24, [%r7+16];
	ld.shared.f32 	%f25, [%r10+512];
	fma.rn.f32 	%f26, %f24, %f25, %f23;
	ld.shared.f32 	%f27, [%r7+20];
	ld.shared.f32 	%f28, [%r10+640];
	fma.rn.f32 	%f29, %f27, %f28, %f26;
	ld.shared.f32 	%f30, [%r7+24];
	ld.shared.f32 	%f31, [%r10+768];
	fma.rn.f32 	%f32, %f30, %f31, %f29;
	ld.shared.f32 	%f33, [%r7+28];
	ld.shared.f32 	%f34, [%r10+896];
	fma.rn.f32 	%f35, %f33, %f34, %f32;
	ld.shared.f32 	%f36, [%r7+32];
	ld.shared.f32 	%f37, [%r10+1024];
	fma.rn.f32 	%f38, %f36, %f37, %f35;
	ld.shared.f32 	%f39, [%r7+36];
	ld.shared.f32 	%f40, [%r10+1152];
	fma.rn.f32 	%f41, %f39, %f40, %f38;
	ld.shared.f32 	%f42, [%r7+40];
	ld.shared.f32 	%f43, [%r10+1280];
	fma.rn.f32 	%f44, %f42, %f43, %f41;
	ld.shared.f32 	%f45, [%r7+44];
	ld.shared.f32 	%f46, [%r10+1408];
	fma.rn.f32 	%f47, %f45, %f46, %f44;
	ld.shared.f32 	%f48, [%r7+48];
	ld.shared.f32 	%f49, [%r10+1536];
	fma.rn.f32 	%f50, %f48, %f49, %f47;
	ld.shared.f32 	%f51, [%r7+52];
	ld.shared.f32 	%f52, [%r10+1664];
	fma.rn.f32 	%f53, %f51, %f52, %f50;
	ld.shared.f32 	%f54, [%r7+56];
	ld.shared.f32 	%f55, [%r10+1792];
	fma.rn.f32 	%f56, %f54, %f55, %f53;
	ld.shared.f32 	%f57, [%r7+60];
	ld.shared.f32 	%f58, [%r10+1920];
	fma.rn.f32 	%f59, %f57, %f58, %f56;
	ld.shared.f32 	%f60, [%r7+64];
	ld.shared.f32 	%f61, [%r10+2048];
	fma.rn.f32 	%f62, %f60, %f61, %f59;
	ld.shared.f32 	%f63, [%r7+68];
	ld.shared.f32 	%f64, [%r10+2176];
	fma.rn.f32 	%f65, %f63, %f64, %f62;
	ld.shared.f32 	%f66, [%r7+72];
	ld.shared.f32 	%f67, [%r10+2304];
	fma.rn.f32 	%f68, %f66, %f67, %f65;
	ld.shared.f32 	%f69, [%r7+76];
	ld.shared.f32 	%f70, [%r10+2432];
	fma.rn.f32 	%f71, %f69, %f70, %f68;
	ld.shared.f32 	%f72, [%r7+80];
	ld.shared.f32 	%f73, [%r10+2560];
	fma.rn.f32 	%f74, %f72, %f73, %f71;
	ld.shared.f32 	%f75, [%r7+84];
	ld.shared.f32 	%f76, [%r10+2688];
	fma.rn.f32 	%f77, %f75, %f76, %f74;
	ld.shared.f32 	%f78, [%r7+88];
	ld.shared.f32 	%f79, [%r10+2816];
	fma.rn.f32 	%f80, %f78, %f79, %f77;
	ld.shared.f32 	%f81, [%r7+92];
	ld.shared.f32 	%f82, [%r10+2944];
	fma.rn.f32 	%f83, %f81, %f82, %f80;
	ld.shared.f32 	%f84, [%r7+96];
	ld.shared.f32 	%f85, [%r10+3072];
	fma.rn.f32 	%f86, %f84, %f85, %f83;
	ld.shared.f32 	%f87, [%r7+100];
	ld.shared.f32 	%f88, [%r10+3200];
	fma.rn.f32 	%f89, %f87, %f88, %f86;
	ld.shared.f32 	%f90, [%r7+104];
	ld.shared.f32 	%f91, [%r10+3328];
	fma.rn.f32 	%f92, %f90, %f91, %f89;
	ld.shared.f32 	%f93, [%r7+108];
	ld.shared.f32 	%f94, [%r10+3456];
	fma.rn.f32 	%f95, %f93, %f94, %f92;
	ld.shared.f32 	%f96, [%r7+112];
	ld.shared.f32 	%f97, [%r10+3584];
	fma.rn.f32 	%f98, %f96, %f97, %f95;
	ld.shared.f32 	%f99, [%r7+116];
	ld.shared.f32 	%f100, [%r10+3712];
	fma.rn.f32 	%f101, %f99, %f100, %f98;
	ld.shared.f32 	%f102, [%r7+120];
	ld.shared.f32 	%f103, [%r10+3840];
	fma.rn.f32 	%f104, %f102, %f103, %f101;
	ld.shared.f32 	%f105, [%r7+124];
	ld.shared.f32 	%f106, [%r10+3968];
	fma.rn.f32 	%f110, %f105, %f106, %f104;
	add.s32 	%r43, %r43, 1;
	setp.ne.s32 	%p4, %r43, 0;
	add.s32 	%r42, %r42, %r13;
	add.s32 	%r41, %r41, 32;
	add.s32 	%r40, %r40, 32;
	add.s32 	%r39, %r39, 32;
	@%p4 bra 	$L__BB1_2;
$L__BB1_7:
	max.u32 	%r37, %r3, %r5;
	setp.ge.u32 	%p5, %r37, %r25;
	@%p5 bra 	$L__BB1_9;
	mad.lo.s32 	%r38, %r25, %r3, %r5;
	cvta.to.global.u64 	%rd10, %rd5;
	mul.wide.u32 	%rd11, %r38, 4;
	add.s64 	%rd12, %rd10, %rd11;
	st.global.f32 	[%rd12], %f110;
$L__BB1_9:
	ret;

}


// ===== COMPILED SASS (sm_100) =====

	.target	sm_100

	.elftype	@"ET_EXEC"


//--------------------- .note.nv.tkinfo           --------------------------
	.section	.note.nv.tkinfo,"",@"SHT_NOTE"
	.sectionflags	@"SHF_NOTE_NV_TKINFO"
	.tkinfo
        /*0018*/ 	.word	0x00000002
        /*0030*/ 	.string	""
        /*0030*/ 	.string	"ptxas"
        /*0030*/ 	.string	"Cuda compilation tools, release 13.0, V13.0.88"
        /*0030*/ 	.string	"Build cuda_13.0.r13.0/compiler.36424714_0"
        /*0030*/ 	.string	"-arch sm_100 -m 64 "



//--------------------- .note.nv.cuinfo           --------------------------
	.section	.note.nv.cuinfo,"",@"SHT_NOTE"
	.sectionflags	@"SHF_NOTE_NV_CUINFO"
        /*0018*/ 	.short	0x0002
        /*001a*/ 	.short	0x0064
        /*001c*/ 	.short	0x0082
	.zero		2


//--------------------- .nv.info                  --------------------------
	.section	.nv.info,"",@"SHT_CUDA_INFO"
	.align	4


	//----- nvinfo : EIATTR_REGCOUNT
	.align		4
        /*0000*/ 	.byte	0x04, 0x2f
        /*0002*/ 	.short	(.L_1 - .L_0)
	.align		4
.L_0:
        /*0004*/ 	.word	index@(_Z29matmul_tiled_no_shared_kernelPKfS0_Pfj)
        /*0008*/ 	.word	0x00000020


	//----- nvinfo : EIATTR_FRAME_SIZE
	.align		4
.L_1:
        /*000c*/ 	.byte	0x04, 0x11
        /*000e*/ 	.short	(.L_3 - .L_2)
	.align		4
.L_2:
        /*0010*/ 	.word	index@(_Z29matmul_tiled_no_shared_kernelPKfS0_Pfj)
        /*0014*/ 	.word	0x00000000


	//----- nvinfo : EIATTR_REGCOUNT
	.align		4
.L_3:
        /*0018*/ 	.byte	0x04, 0x2f
        /*001a*/ 	.short	(.L_5 - .L_4)
	.align		4
.L_4:
        /*001c*/ 	.word	index@(_Z26matmul_tiled_shared_kernelPKfS0_Pfj)
        /*0020*/ 	.word	0x00000020


	//----- nvinfo : EIATTR_FRAME_SIZE
	.align		4
.L_5:
        /*0024*/ 	.byte	0x04, 0x11
        /*0026*/ 	.short	(.L_7 - .L_6)
	.align		4
.L_6:
        /*0028*/ 	.word	index@(_Z26matmul_tiled_shared_kernelPKfS0_Pfj)
        /*002c*/ 	.word	0x00000000


	//----- nvinfo : EIATTR_MIN_STACK_SIZE
	.align		4
.L_7:
        /*0030*/ 	.byte	0x04, 0x12
        /*0032*/ 	.short	(.L_9 - .L_8)
	.align		4
.L_8:
        /*0034*/ 	.word	index@(_Z26matmul_tiled_shared_kernelPKfS0_Pfj)
        /*0038*/ 	.word	0x00000000


	//----- nvinfo : EIATTR_MIN_STACK_SIZE
	.align		4
.L_9:
        /*003c*/ 	.byte	0x04, 0x12
        /*003e*/ 	.short	(.L_11 - .L_10)
	.align		4
.L_10:
        /*0040*/ 	.word	index@(_Z29matmul_tiled_no_shared_kernelPKfS0_Pfj)
        /*0044*/ 	.word	0x00000000
.L_11:


//--------------------- .nv.compat                --------------------------
	.section	.nv.compat,"",@"SHT_CUDA_COMPAT_INFO"
	.align	4
        /*0000*/ 	.byte	0x02, 0x09, 0x00, 0x00, 0x02, 0x02, 0x01, 0x00, 0x02, 0x05, 0x05, 0x00, 0x03, 0x07, 0x01, 0x01
        /*0010*/ 	.byte	0x02, 0x03, 0x00, 0x00, 0x02, 0x06, 0x01, 0x00, 0x04, 0x0b, 0x08, 0x00, 0x09, 0x00, 0x00, 0x00
        /*0020*/ 	.byte	0x00, 0x00, 0x00, 0x00


//--------------------- .nv.info._Z26matmul_tiled_shared_kernelPKfS0_Pfj --------------------------
	.section	.nv.info._Z26matmul_tiled_shared_kernelPKfS0_Pfj,"",@"SHT_CUDA_INFO"
	.sectionflags	@""
	.align	4


	//----- nvinfo : EIATTR_CUDA_API_VERSION
	.align		4
        /*0000*/ 	.byte	0x04, 0x37
        /*0002*/ 	.short	(.L_13 - .L_12)
.L_12:
        /*0004*/ 	.word	0x00000082


	//----- nvinfo : EIATTR_KPARAM_INFO
	.align		4
.L_13:
        /*0008*/ 	.byte	0x04, 0x17
        /*000a*/ 	.short	(.L_15 - .L_14)
.L_14:
        /*000c*/ 	.word	0x00000000
        /*0010*/ 	.short	0x0003
        /*0012*/ 	.short	0x0018
        /*0014*/ 	.byte	0x00, 0xf0, 0x11, 0x00


	//----- nvinfo : EIATTR_KPARAM_INFO
	.align		4
.L_15:
        /*0018*/ 	.byte	0x04, 0x17
        /*001a*/ 	.short	(.L_17 - .L_16)
.L_16:
        /*001c*/ 	.word	0x00000000
        /*0020*/ 	.short	0x0002
        /*0022*/ 	.short	0x0010
        /*0024*/ 	.byte	0x00, 0xf5, 0x21, 0x00


	//----- nvinfo : EIATTR_KPARAM_INFO
	.align		4
.L_17:
        /*0028*/ 	.byte	0x04, 0x17
        /*002a*/ 	.short	(.L_19 - .L_18)
.L_18:
        /*002c*/ 	.word	0x00000000
        /*0030*/ 	.short	0x0001
        /*0032*/ 	.short	0x0008
        /*0034*/ 	.byte	0x00, 0xf5, 0x21, 0x00


	//----- nvinfo : EIATTR_KPARAM_INFO
	.align		4
.L_19:
        /*0038*/ 	.byte	0x04, 0x17
        /*003a*/ 	.short	(.L_21 - .L_20)
.L_20:
        /*003c*/ 	.word	0x00000000
        /*0040*/ 	.short	0x0000
        /*0042*/ 	.short	0x0000
        /*0044*/ 	.byte	0x00, 0xf5, 0x21, 0x00


	//----- nvinfo : EIATTR_SPARSE_MMA_MASK
	.align		4
.L_21:
        /*0048*/ 	.byte	0x03, 0x50
        /*004a*/ 	.short	0x0000


	//----- nvinfo : EIATTR_MAXREG_COUNT
	.align		4
        /*004c*/ 	.byte	0x03, 0x1b
        /*004e*/ 	.short	0x00ff


	//----- nvinfo : EIATTR_MERCURY_ISA_VERSION
	.align		4
        /*0050*/ 	.byte	0x03, 0x5f
        /*0052*/ 	.short	0x0101


	//----- nvinfo : EIATTR_VRC_CTA_INIT_COUNT
	.align		4
        /*0054*/ 	.byte	0x02, 0x4a
	.zero		1
	.zero		1


	//----- nvinfo : EIATTR_EXIT_INSTR_OFFSETS
	.align		4
        /*0058*/ 	.byte	0x04, 0x1c
        /*005a*/ 	.short	(.L_23 - .L_22)


	//   ....[0]....
.L_22:
        /*005c*/ 	.word	0x000007e0


	//   ....[1]....
        /*0060*/ 	.word	0x00000830


	//----- nvinfo : EIATTR_CBANK_PARAM_SIZE
	.align		4
.L_23:
        /*0064*/ 	.byte	0x03, 0x19
        /*0066*/ 	.short	0x001c


	//----- nvinfo : EIATTR_PARAM_CBANK
	.align		4
        /*0068*/ 	.byte	0x04, 0x0a
        /*006a*/ 	.short	(.L_25 - .L_24)
	.align		4
.L_24:
        /*006c*/ 	.word	index@(.nv.constant0._Z26matmul_tiled_shared_kernelPKfS0_Pfj)
        /*0070*/ 	.short	0x0380
        /*0072*/ 	.short	0x001c


	//----- nvinfo : EIATTR_SW_WAR
	.align		4
.L_25:
        /*0074*/ 	.byte	0x04, 0x36
        /*0076*/ 	.short	(.L_27 - .L_26)
.L_26:
        /*0078*/ 	.word	0x00000008
.L_27:


//--------------------- .nv.info._Z29matmul_tiled_no_shared_kernelPKfS0_Pfj --------------------------
	.section	.nv.info._Z29matmul_tiled_no_shared_kernelPKfS0_Pfj,"",@"SHT_CUDA_INFO"
	.sectionflags	@""
	.align	4


	//----- nvinfo : EIATTR_CUDA_API_VERSION
	.align		4
        /*0000*/ 	.byte	0x04, 0x37
        /*0002*/ 	.short	(.L_29 - .L_28)
.L_28:
        /*0004*/ 	.word	0x00000082


	//----- nvinfo : EIATTR_KPARAM_INFO
	.align		4
.L_29:
        /*0008*/ 	.byte	0x04, 0x17
        /*000a*/ 	.short	(.L_31 - .L_30)
.L_30:
        /*000c*/ 	.word	0x00000000
        /*0010*/ 	.short	0x0003
        /*0012*/ 	.short	0x0018
        /*0014*/ 	.byte	0x00, 0xf0, 0x11, 0x00


	//----- nvinfo : EIATTR_KPARAM_INFO
	.align		4
.L_31:
        /*0018*/ 	.byte	0x04, 0x17
        /*001a*/ 	.short	(.L_33 - .L_32)
.L_32:
        /*001c*/ 	.word	0x00000000
        /*0020*/ 	.short	0x0002
        /*0022*/ 	.short	0x0010
        /*0024*/ 	.byte	0x00, 0xf5, 0x21, 0x00


	//----- nvinfo : EIATTR_KPARAM_INFO
	.align		4
.L_33:
        /*0028*/ 	.byte	0x04, 0x17
        /*002a*/ 	.short	(.L_35 - .L_34)
.L_34:
        /*002c*/ 	.word	0x00000000
        /*0030*/ 	.short	0x0001
        /*0032*/ 	.short	0x0008
        /*0034*/ 	.byte	0x00, 0xf5, 0x21, 0x00


	//----- nvinfo : EIATTR_KPARAM_INFO
	.align		4
.L_35:
        /*0038*/ 	.byte	0x04, 0x17
        /*003a*/ 	.short	(.L_37 - .L_36)
.L_36:
        /*003c*/ 	.word	0x00000000
        /*0040*/ 	.short	0x0000
        /*0042*/ 	.short	0x0000
        /*0044*/ 	.byte	0x00, 0xf5, 0x21, 0x00


	//----- nvinfo : EIATTR_SPARSE_MMA_MASK
	.align		4
.L_37:
        /*0048*/ 	.byte	0x03, 0x50
        /*004a*/ 	.short	0x0000


	//----- nvinfo : EIATTR_MAXREG_COUNT
	.align		4
        /*004c*/ 	.byte	0x03, 0x1b
        /*004e*/ 	.short	0x00ff


	//----- nvinfo : EIATTR_MERCURY_ISA_VERSION
	.align		4
        /*0050*/ 	.byte	0x03, 0x5f
        /*0052*/ 	.short	0x0101


	//----- nvinfo : EIATTR_VRC_CTA_INIT_COUNT
	.align		4
        /*0054*/ 	.byte	0x02, 0x4a
	.zero		1
	.zero		1


	//----- nvinfo : EIATTR_EXIT_INSTR_OFFSETS
	.align		4
        /*0058*/ 	.byte	0x04, 0x1c
        /*005a*/ 	.short	(.L_39 - .L_38)


	//   ....[0]....
.L_38:
        /*005c*/ 	.word	0x000000d0


	//   ....[1]....
        /*0060*/ 	.word	0x00000a50


	//----- nvinfo : EIATTR_CBANK_PARAM_SIZE
	.align		4
.L_39:
        /*0064*/ 	.byte	0x03, 0x19
        /*0066*/ 	.short	0x001c


	//----- nvinfo : EIATTR_PARAM_CBANK
	.align		4
        /*0068*/ 	.byte	0x04, 0x0a
        /*006a*/ 	.short	(.L_41 - .L_40)
	.align		4
.L_40:
        /*006c*/ 	.word	index@(.nv.constant0._Z29matmul_tiled_no_shared_kernelPKfS0_Pfj)
        /*0070*/ 	.short	0x0380
        /*0072*/ 	.short	0x001c


	//----- nvinfo : EIATTR_SW_WAR
	.align		4
.L_41:
        /*0074*/ 	.byte	0x04, 0x36
        /*0076*/ 	.short	(.L_43 - .L_42)
.L_42:
        /*0078*/ 	.word	0x00000008
.L_43:


//--------------------- .nv.callgraph             --------------------------
	.section	.nv.callgraph,"",@"SHT_CUDA_CALLGRAPH"
	.align	4
	.sectionentsize	8
	.align		4
        /*0000*/ 	.word	0x00000000
	.align		4
        /*0004*/ 	.word	0xffffffff
	.align		4
        /*0008*/ 	.word	0x00000000
	.align		4
        /*000c*/ 	.word	0xfffffffe
	.align		4
        /*0010*/ 	.word	0x00000000
	.align		4
        /*0014*/ 	.word	0xfffffffd
	.align		4
        /*0018*/ 	.word	0x00000000
	.align		4
        /*001c*/ 	.word	0xfffffffc


//--------------------- .text._Z26matmul_tiled_shared_kernelPKfS0_Pfj --------------------------
	.section	.text._Z26matmul_tiled_shared_kernelPKfS0_Pfj,"ax",@progbits
	.align	128
        .global         _Z26matmul_tiled_shared_kernelPKfS0_Pfj
        .type           _Z26matmul_tiled_shared_kernelPKfS0_Pfj,@function
        .size           _Z26matmul_tiled_shared_kernelPKfS0_Pfj,(.L_x_8 - _Z26matmul_tiled_shared_kernelPKfS0_Pfj)
        .other          _Z26matmul_tiled_shared_kernelPKfS0_Pfj,@"STO_CUDA_ENTRY STV_DEFAULT"
_Z26matmul_tiled_shared_kernelPKfS0_Pfj:
.text._Z26matmul_tiled_shared_kernelPKfS0_Pfj:
[----:B------:R-:W-:Y:S01]  /*0000*/  LDC R1, c[0x0][0x37c] ;  /* 0x0000df00ff017b82 */ /* 0x000fe20000000800 */
[----:B------:R-:W0:Y:S01]  /*0010*/  LDCU UR4, c[0x0][0x398] ;  /* 0x00007300ff0477ac */ /* 0x000e220008000800 */
[----:B------:R-:W1:Y:S01]  /*0020*/  S2R R20, SR_CTAID.Y ;  /* 0x0000000000147919 */ /* 0x000e620000002600 */
[----:B------:R-:W-:Y:S01]  /*0030*/  HFMA2 R25, -RZ, RZ, 0, 0 ;  /* 0x00000000ff197431 */ /* 0x000fe200000001ff */
[----:B------:R-:W2:Y:S01]  /*0040*/  LDCU.64 UR8, c[0x0][0x358] ;  /* 0x00006b00ff0877ac */ /* 0x000ea20008000a00 */
[----:B------:R-:W1:Y:S01]  /*0050*/  S2R R18, SR_TID.Y ;  /* 0x0000000000127919 */ /* 0x000e620000002200 */
[----:B------:R-:W3:Y:S01]  /*0060*/  S2R R4, SR_CTAID.X ;  /* 0x0000000000047919 */ /* 0x000ee20000002500 */
[----:B------:R-:W3:Y:S01]  /*0070*/  S2R R19, SR_TID.X ;  /* 0x0000000000137919 */ /* 0x000ee20000002100 */
[----:B0-----:R-:W-:-:S04]  /*0080*/  MOV R6, UR4 ;  /* 0x0000000400067c02 */ /* 0x001fc80008000f00 */
[----:B------:R-:W-:-:S04]  /*0090*/  IADD3 R2, PT, PT, R6, 0x1f, RZ ;  /* 0x0000001f06027810 */ /* 0x000fc80007ffe0ff */
[----:B------:R-:W-:Y:S02]  /*00a0*/  ISETP.GE.U32.AND P0, PT, R2, 0x20, PT ;  /* 0x000000200200780c */ /* 0x000fe40003f06070 */
[----:B-1----:R-:W-:Y:S02]  /*00b0*/  LEA R20, R20, R18, 0x5 ;  /* 0x0000001214147211 */ /* 0x002fe400078e28ff */
[----:B---3--:R-:W-:-:S09]  /*00c0*/  LEA R21, R4, R19, 0x5 ;  /* 0x0000001304157211 */ /* 0x008fd200078e28ff */
[----:B--2---:R-:W-:Y:S05]  /*00d0*/  @!P0 BRA `(.L_x_0) ;  /* 0x0000000400b88947 */ /* 0x004fea0003800000 */
[----:B------:R-:W0:Y:S01]  /*00e0*/  S2UR UR6, SR_CgaCtaId ;  /* 0x00000000000679c3 */ /* 0x000e220000008800 */
[----:B------:R-:W-:Y:S01]  /*00f0*/  UMOV UR4, 0x400 ;  /* 0x0000040000047882 */ /* 0x000fe20000000000 */
[-CC-:B------:R-:W-:Y:S01]  /*0100*/  IMAD R17, R18, R6.reuse, R19.reuse ;  /* 0x0000000612117224 */ /* 0x180fe200078e0213 */
[----:B------:R-:W-:Y:S01]  /*0110*/  UIADD3 UR5, UPT, UPT, UR4, 0x1000, URZ ;  /* 0x0000100004057890 */ /* 0x000fe2000fffe0ff */
[----:B------:R-:W-:Y:S01]  /*0120*/  SHF.R.U32.HI R2, RZ, 0x5, R2 ;  /* 0x00000005ff027819 */ /* 0x000fe20000011602 */
[----:B------:R-:W-:Y:S01]  /*0130*/  IMAD R7, R20, R6, R19 ;  /* 0x0000000614077224 */ /* 0x000fe200078e0213 */
[----:B------:R-:W-:Y:S02]  /*0140*/  MOV R25, RZ ;  /* 0x000000ff00197202 */ /* 0x000fe40000000f00 */
[----:B------:R-:W1:Y:S01]  /*0150*/  LDC R0, c[0x0][0x398] ;  /* 0x0000e600ff007b82 */ /* 0x000e620000000800 */
[----:B------:R-:W-:Y:S02]  /*0160*/  LEA R17, R4, R17, 0x5 ;  /* 0x0000001104117211 */ /* 0x000fe400078e28ff */
[----:B------:R-:W-:Y:S01]  /*0170*/  IADD3 R16, PT, PT, -R2, RZ, RZ ;  /* 0x000000ff02107210 */ /* 0x000fe20007ffe1ff */
[----:B0-----:R-:W-:-:S02]  /*0180*/  ULEA UR4, UR6, UR4, 0x18 ;  /* 0x0000000406047291 */ /* 0x001fc4000f8ec0ff */
[----:B------:R-:W-:-:S04]  /*0190*/  ULEA UR5, UR6, UR5, 0x18 ;  /* 0x0000000506057291 */ /* 0x000fc8000f8ec0ff */
[C---:B------:R-:W-:Y:S02]  /*01a0*/  LEA R5, R18.reuse, UR4, 0x7 ;  /* 0x0000000412057c11 */ /* 0x040fe4000f8e38ff */
[C---:B------:R-:W-:Y:S02]  /*01b0*/  LEA R3, R19.reuse, UR5, 0x2 ;  /* 0x0000000513037c11 */ /* 0x040fe4000f8e10ff */
[----:B------:R-:W-:Y:S02]  /*01c0*/  LEA R4, R19, R5, 0x2 ;  /* 0x0000000513047211 */ /* 0x000fe400078e10ff */
[----:B------:R-:W-:-:S07]  /*01d0*/  LEA R2, R18, R3, 0x7 ;  /* 0x0000000312027211 */ /* 0x000fce00078e38ff */
.L_x_1:
[----:B------:R-:W-:Y:S01]  /*01e0*/  VIMNMX.U32 R9, PT, PT, R20, R19, !PT ;  /* 0x0000001314097248 */ /* 0x000fe20007fe0000 */
[----:B------:R-:W-:Y:S01]  /*01f0*/  HFMA2 R29, -RZ, RZ, 0, 0 ;  /* 0x00000000ff1d7431 */ /* 0x000fe200000001ff */
[----:B-1----:R-:W-:Y:S02]  /*0200*/  MOV R6, R0 ;  /* 0x0000000000067202 */ /* 0x002fe40000000f00 */
[----:B------:R-:W-:Y:S02]  /*0210*/  VIMNMX.U32 R11, PT, PT, R21, R18, !PT ;  /* 0x00000012150b7248 */ /* 0x000fe40007fe0000 */
[-C--:B------:R-:W-:Y:S02]  /*0220*/  ISETP.GE.U32.AND P0, PT, R9, R6.reuse, PT ;  /* 0x000000060900720c */ /* 0x080fe40003f06070 */
[----:B------:R-:W-:Y:S02]  /*0230*/  ISETP.GE.U32.AND P1, PT, R11, R6, PT ;  /* 0x000000060b00720c */ /* 0x000fe40003f26070 */
[----:B------:R-:W-:-:S09]  /*0240*/  MOV R26, RZ ;  /* 0x000000ff001a7202 */ /* 0x000fd20000000f00 */
[----:B------:R-:W0:Y:S08]  /*0250*/  @!P0 LDC.64 R10, c[0x0][0x380] ;  /* 0x0000e000ff0a8b82 */ /* 0x000e300000000a00 */
[----:B------:R-:W1:Y:S01]  /*0260*/  @!P1 LDC.64 R8, c[0x0][0x388] ;  /* 0x0000e200ff089b82 */ /* 0x000e620000000a00 */
[----:B0-----:R-:W-:-:S05]  /*0270*/  @!P0 IMAD.WIDE.U32 R10, R7, 0x4, R10 ;  /* 0x00000004070a8825 */ /* 0x001fca00078e000a */
[----:B------:R-:W2:Y:S01]  /*0280*/  @!P0 LDG.E R29, desc[UR8][R10.64] ;  /* 0x000000080a1d8981 */ /* 0x000ea2000c1e1900 */
[----:B-1----:R-:W-:-:S05]  /*0290*/  @!P1 IMAD.WIDE.U32 R22, R17, 0x4, R8 ;  /* 0x0000000411169825 */ /* 0x002fca00078e0008 */
[----:B------:R-:W3:Y:S04]  /*02a0*/  @!P1 LDG.E R26, desc[UR8][R22.64] ;  /* 0x00000008161a9981 */ /* 0x000ee8000c1e1900 */
[----:B--2---:R-:W-:Y:S04]  /*02b0*/  STS [R4], R29 ;  /* 0x0000001d04007388 */ /* 0x004fe80000000800 */
[----:B---3--:R-:W-:Y:S04]  /*02c0*/  STS [R2], R26 ;  /* 0x0000001a02007388 */ /* 0x008fe80000000800 */
[----:B------:R-:W-:Y:S04]  /*02d0*/  LDS R8, [R3] ;  /* 0x0000000003087984 */ /* 0x000fe80000000800 */
[----:B------:R-:W0:Y:S04]  /*02e0*/  LDS.128 R12, [R5] ;  /* 0x00000000050c7984 */ /* 0x000e280000000c00 */
[----:B------:R-:W1:Y:S04]  /*02f0*/  LDS R28, [R3+0x80] ;  /* 0x00008000031c7984 */ /* 0x000e680000000800 */
[----:B------:R-:W2:Y:S04]  /*0300*/  LDS R27, [R3+0x100] ;  /* 0x00010000031b7984 */ /* 0x000ea80000000800 */
[----:B------:R-:W3:Y:S04]  /*0310*/  LDS R24, [R3+0x180] ;  /* 0x0001800003187984 */ /* 0x000ee80000000800 */
[----:B------:R-:W-:Y:S04]  /*0320*/  LDS R22, [R3+0x280] ;  /* 0x0002800003167984 */ /* 0x000fe80000000800 */
[----:B------:R-:W-:Y:S04]  /*0330*/  LDS R23, [R3+0x300] ;  /* 0x0003000003177984 */ /* 0x000fe80000000800 */
[----:B------:R-:W-:Y:S01]  /*0340*/  LDS R26, [R3+0xb80] ;  /* 0x000b8000031a7984 */ /* 0x000fe20000000800 */
[----:B0-----:R-:W-:-:S03]  /*0350*/  FFMA R12, R12, R8, R25 ;  /* 0x000000080c0c7223 */ /* 0x001fc60000000019 */
[----:B------:R-:W-:Y:S04]  /*0360*/  LDS R25, [R3+0x200] ;  /* 0x0002000003197984 */ /* 0x000fe80000000800 */
[----:B------:R-:W0:Y:S01]  /*0370*/  LDS.128 R8, [R5+0x10] ;  /* 0x0000100005087984 */ /* 0x000e220000000c00 */
[----:B-1----:R-:W-:-:S04]  /*0380*/  FFMA R12, R28, R13, R12 ;  /* 0x0000000d1c0c7223 */ /* 0x002fc8000000000c */
[----:B--2---:R-:W-:-:S04]  /*0390*/  FFMA R27, R27, R14, R12 ;  /* 0x0000000e1b1b7223 */ /* 0x004fc8000000000c */
[----:B---3--:R-:W-:Y:S02]  /*03a0*/  FFMA R15, R24, R15, R27 ;  /* 0x0000000f180f7223 */ /* 0x008fe4000000001b */
[----:B------:R-:W1:Y:S02]  /*03b0*/  LDS R24, [R3+0x380] ;  /* 0x0003800003187984 */ /* 0x000e640000000800 */
[----:B0-----:R-:W-:Y:S02]  /*03c0*/  FFMA R27, R8, R25, R15 ;  /* 0x00000019081b7223 */ /* 0x001fe4000000000f */
[----:B------:R-:W-:Y:S04]  /*03d0*/  LDS R25, [R3+0x400] ;  /* 0x0004000003197984 */ /* 0x000fe80000000800 */
[----:B------:R-:W0:Y:S01]  /*03e0*/  LDS.128 R12, [R5+0x20] ;  /* 0x00002000050c7984 */ /* 0x000e220000000c00 */
[----:B------:R-:W-:-:S03]  /*03f0*/  FFMA R8, R22, R9, R27 ;  /* 0x0000000916087223 */ /* 0x000fc6000000001b */
[----:B------:R-:W2:Y:S01]  /*0400*/  LDS R22, [R3+0x480] ;  /* 0x0004800003167984 */ /* 0x000ea20000000800 */
[----:B------:R-:W-:-:S03]  /*0410*/  FFMA R9, R23, R10, R8 ;  /* 0x0000000a17097223 */ /* 0x000fc60000000008 */
[----:B------:R-:W3:Y:S01]  /*0420*/  LDS R23, [R3+0x500] ;  /* 0x0005000003177984 */ /* 0x000ee20000000800 */
[----:B-1----:R-:W-:-:S03]  /*0430*/  FFMA R9, R24, R11, R9 ;  /* 0x0000000b18097223 */ /* 0x002fc60000000009 */
[----:B------:R-:W1:Y:S01]  /*0440*/  LDS R24, [R3+0x580] ;  /* 0x0005800003187984 */ /* 0x000e620000000800 */
[----:B0-----:R-:W-:-:S03]  /*0450*/  FFMA R27, R12, R25, R9 ;  /* 0x000000190c1b7223 */ /* 0x001fc60000000009 */
[----:B------:R-:W-:Y:S04]  /*0460*/  LDS R25, [R3+0x600] ;  /* 0x0006000003197984 */ /* 0x000fe80000000800 */
[----:B------:R-:W0:Y:S01]  /*0470*/  LDS.128 R8, [R5+0x30] ;  /* 0x0000300005087984 */ /* 0x000e220000000c00 */
[----:B--2---:R-:W-:-:S03]  /*0480*/  FFMA R12, R22, R13, R27 ;  /* 0x0000000d160c7223 */ /* 0x004fc6000000001b */
[----:B------:R-:W2:Y:S01]  /*0490*/  LDS R22, [R3+0x680] ;  /* 0x0006800003167984 */ /* 0x000ea20000000800 */
[----:B---3--:R-:W-:-:S03]  /*04a0*/  FFMA R13, R23, R14, R12 ;  /* 0x0000000e170d7223 */ /* 0x008fc6000000000c */
        /* <DEDUP_REMOVED lines=20> */
[----:B------:R-:W-:Y:S01]  /*05f0*/  LDS R24, [R3+0xc80] ;  /* 0x000c800003187984 */ /* 0x000fe20000000800 */
[----:B0-----:R-:W-:-:S03]  /*0600*/  FFMA R27, R8, R25, R13 ;  /* 0x00000019081b7223 */ /* 0x001fc6000000000d */
[----:B------:R-:W-:Y:S04]  /*0610*/  LDS R25, [R3+0xc00] ;  /* 0x000c000003197984 */ /* 0x000fe80000000800 */
[----:B------:R-:W0:Y:S01]  /*0620*/  LDS.128 R12, [R5+0x60] ;  /* 0x00006000050c7984 */ /* 0x000e220000000c00 */
[----:B--2---:R-:W-:-:S04]  /*0630*/  FFMA R22, R22, R9, R27 ;  /* 0x0000000916167223 */ /* 0x004fc8000000001b */
[----:B---3--:R-:W-:Y:S02]  /*0640*/  FFMA R9, R23, R10, R22 ;  /* 0x0000000a17097223 */ /* 0x008fe40000000016 */
[----:B------:R-:W1:Y:S02]  /*0650*/  LDS R23, [R3+0xd00] ;  /* 0x000d000003177984 */ /* 0x000e640000000800 */
[----:B------:R-:W-:Y:S02]  /*0660*/  FFMA R9, R26, R11, R9 ;  /* 0x0000000b1a097223 */ /* 0x000fe40000000009 */
[----:B------:R-:W2:Y:S02]  /*0670*/  LDS R22, [R3+0xd80] ;  /* 0x000d800003167984 */ /* 0x000ea40000000800 */
[----:B0-----:R-:W-:Y:S02]  /*0680*/  FFMA R27, R12, R25, R9 ;  /* 0x000000190c1b7223 */ /* 0x001fe40000000009 */
[----:B------:R-:W-:Y:S04]  /*0690*/  LDS R25, [R3+0xe00] ;  /* 0x000e000003197984 */ /* 0x000fe80000000800 */
[----:B------:R-:W0:Y:S01]  /*06a0*/  LDS.128 R8, [R5+0x70] ;  /* 0x0000700005087984 */ /* 0x000e220000000c00 */
[----:B------:R-:W-:-:S03]  /*06b0*/  FFMA R24, R24, R13, R27 ;  /* 0x0000000d18187223 */ /* 0x000fc6000000001b */
[----:B------:R-:W3:Y:S04]  /*06c0*/  LDS R27, [R3+0xe80] ;  /* 0x000e8000031b7984 */ /* 0x000ee80000000800 */
[----:B------:R-:W4:Y:S04]  /*06d0*/  LDS R13, [R3+0xf00] ;  /* 0x000f0000030d7984 */ /* 0x000f280000000800 */
[----:B------:R-:W5:Y:S01]  /*06e0*/  LDS R12, [R3+0xf80] ;  /* 0x000f8000030c7984 */ /* 0x000f620000000800 */
[----:B-1----:R-:W-:Y:S01]  /*06f0*/  FFMA R23, R23, R14, R24 ;  /* 0x0000000e17177223 */ /* 0x002fe20000000018 */
[----:B------:R-:W-:-:S03]  /*0700*/  IADD3 R16, PT, PT, R16, 0x1, RZ ;  /* 0x0000000110107810 */ /* 0x000fc60007ffe0ff */
[----:B--2---:R-:W-:Y:S01]  /*0710*/  FFMA R15, R22, R15, R23 ;  /* 0x0000000f160f7223 */ /* 0x004fe20000000017 */
[----:B------:R-:W-:Y:S02]  /*0720*/  ISETP.NE.AND P0, PT, R16, RZ, PT ;  /* 0x000000ff1000720c */ /* 0x000fe40003f05270 */
[----:B------:R-:W-:Y:S02]  /*0730*/  IADD3 R18, PT, PT, R18, 0x20, RZ ;  /* 0x0000002012127810 */ /* 0x000fe40007ffe0ff */
[----:B------:R-:W-:Y:S02]  /*0740*/  IADD3 R19, PT, PT, R19, 0x20, RZ ;  /* 0x0000002013137810 */ /* 0x000fe40007ffe0ff */
[----:B------:R-:W-:Y:S02]  /*0750*/  IADD3 R7, PT, PT, R7, 0x20, RZ ;  /* 0x0000002007077810 */ /* 0x000fe40007ffe0ff */
[----:B------:R-:W-:Y:S01]  /*0760*/  LEA R17, R6, R17, 0x5 ;  /* 0x0000001106117211 */ /* 0x000fe200078e28ff */
[----:B0-----:R-:W-:-:S04]  /*0770*/  FFMA R8, R8, R25, R15 ;  /* 0x0000001908087223 */ /* 0x001fc8000000000f */
[----:B---3--:R-:W-:-:S04]  /*0780*/  FFMA R8, R27, R9, R8 ;  /* 0x000000091b087223 */ /* 0x008fc80000000008 */
[----:B----4-:R-:W-:-:S04]  /*0790*/  FFMA R13, R13, R10, R8 ;  /* 0x0000000a0d0d7223 */ /* 0x010fc80000000008 */
[----:B-----5:R-:W-:Y:S01]  /*07a0*/  FFMA R25, R12, R11, R13 ;  /* 0x0000000b0c197223 */ /* 0x020fe2000000000d */
[----:B------:R-:W-:Y:S06]  /*07b0*/  @P0 BRA `(.L_x_1) ;  /* 0xfffffff800880947 */ /* 0x000fec000383ffff */
.L_x_0:
[----:B------:R-:W-:-:S04]  /*07c0*/  VIMNMX.U32 R3, PT, PT, R20, R21, !PT ;  /* 0x0000001514037248 */ /* 0x000fc80007fe0000 */
[----:B------:R-:W-:-:S13]  /*07d0*/  ISETP.GE.U32.AND P0, PT, R3, R6, PT ;  /* 0x000000060300720c */ /* 0x000fda0003f06070 */
[----:B------:R-:W-:Y:S05]  /*07e0*/  @P0 EXIT ;  /* 0x000000000000094d */ /* 0x000fea0003800000 */
[----:B------:R-:W0:Y:S01]  /*07f0*/  LDC.64 R2, c[0x0][0x390] ;  /* 0x0000e400ff027b82 */ /* 0x000e220000000a00 */
[----:B------:R-:W-:-:S04]  /*0800*/  IMAD R21, R20, R6, R21 ;  /* 0x0000000614157224 */ /* 0x000fc800078e0215 */
[----:B0-----:R-:W-:-:S05]  /*0810*/  IMAD.WIDE.U32 R2, R21, 0x4, R2 ;  /* 0x0000000415027825 */ /* 0x001fca00078e0002 */
[----:B------:R-:W-:Y:S01]  /*0820*/  STG.E desc[UR8][R2.64], R25 ;  /* 0x0000001902007986 */ /* 0x000fe2000c101908 */
[----:B------:R-:W-:Y:S05]  /*0830*/  EXIT ;  /* 0x000000000000794d */ /* 0x000fea0003800000 */
.L_x_2:
[----:B------:R-:W-:-:S00]  /*0840*/  BRA `(.L_x_2) ;  /* 0xfffffffc00fc7947 */ /* 0x000fc0000383ffff */
[----:B------:R-:W-:-:S00]  /*0850*/  NOP ;  /* 0x0000000000007918 */ /* 0x000fc00000000000 */
        /* <DEDUP_REMOVED lines=10> */
.L_x_8:


//--------------------- .text._Z29matmul_tiled_no_shared_kernelPKfS0_Pfj --------------------------
	.section	.text._Z29matmul_tiled_no_shared_kernelPKfS0_Pfj,"ax",@progbits
	.align	128
        .global         _Z29matmul_tiled_no_shared_kernelPKfS0_Pfj
        .type           _Z29matmul_tiled_no_shared_kernelPKfS0_Pfj,@function
        .size           _Z29matmul_tiled_no_shared_kernelPKfS0_Pfj,(.L_x_9 - _Z29matmul_tiled_no_shared_kernelPKfS0_Pfj)
        .other          _Z29matmul_tiled_no_shared_kernelPKfS0_Pfj,@"STO_CUDA_ENTRY STV_DEFAULT"
_Z29matmul_tiled_no_shared_kernelPKfS0_Pfj:
.text._Z29matmul_tiled_no_shared_kernelPKfS0_Pfj:
[----:B------:R-:W-:Y:S01]  /*0000*/  LDC R1, c[0x0][0x37c] ;  /* 0x0000df00ff017b82 */ /* 0x000fe20000000800 */
[----:B------:R-:W0:Y:S07]  /*0010*/  S2R R3, SR_TID.Y ;  /* 0x0000000000037919 */ /* 0x000e2e0000002200 */
[----:B------:R-:W1:Y:S01]  /*0020*/  S2UR UR4, SR_CTAID.X ;  /* 0x00000000000479c3 */ /* 0x000e620000002500 */
[----:B------:R-:W2:Y:S07]  /*0030*/  S2R R7, SR_TID.X ;  /* 0x0000000000077919 */ /* 0x000eae0000002100 */
[----:B------:R-:W0:Y:S08]  /*0040*/  S2UR UR6, SR_CTAID.Y ;  /* 0x00000000000679c3 */ /* 0x000e300000002600 */
[----:B------:R-:W0:Y:S01]  /*0050*/  LDC R2, c[0x0][0x364] ;  /* 0x0000d900ff027b82 */ /* 0x000e220000000800 */
[----:B------:R-:W1:Y:S07]  /*0060*/  LDCU UR5, c[0x0][0x360] ;  /* 0x00006c00ff0577ac */ /* 0x000e6e0008000800 */
[----:B------:R-:W3:Y:S01]  /*0070*/  LDC R0, c[0x0][0x398] ;  /* 0x0000e600ff007b82 */ /* 0x000ee20000000800 */
[----:B-1----:R-:W-:Y:S01]  /*0080*/  UIMAD UR4, UR4, UR5, URZ ;  /* 0x00000005040472a4 */ /* 0x002fe2000f8e02ff */
[----:B0-----:R-:W-:-:S05]  /*0090*/  IMAD R2, R2, UR6, R3 ;  /* 0x0000000602027c24 */ /* 0x001fca000f8e0203 */
[----:B--2---:R-:W-:-:S04]  /*00a0*/  IADD3 R3, PT, PT, R7, UR4, RZ ;  /* 0x0000000407037c10 */ /* 0x004fc8000fffe0ff */
[----:B------:R-:W-:-:S04]  /*00b0*/  VIMNMX.U32 R5, PT, PT, R2, R3, !PT ;  /* 0x0000000302057248 */ /* 0x000fc80007fe0000 */
[----:B---3--:R-:W-:-:S13]  /*00c0*/  ISETP.GE.U32.AND P0, PT, R5, R0, PT ;  /* 0x000000000500720c */ /* 0x008fda0003f06070 */
[----:B------:R-:W-:Y:S05]  /*00d0*/  @P0 EXIT ;  /* 0x000000000000094d */ /* 0x000fea0003800000 */
[C---:B------:R-:W-:Y:S01]  /*00e0*/  IADD3 R5, PT, PT, R0.reuse, -0x1, RZ ;  /* 0xffffffff00057810 */ /* 0x040fe20007ffe0ff */
[----:B------:R-:W0:Y:S01]  /*00f0*/  LDCU.64 UR6, c[0x0][0x358] ;  /* 0x00006b00ff0677ac */ /* 0x000e220008000a00 */
[----:B------:R-:W-:Y:S01]  /*0100*/  LOP3.LUT R4, R0, 0x7, RZ, 0xc0, !PT ;  /* 0x0000000700047812 */ /* 0x000fe200078ec0ff */
[----:B------:R-:W-:Y:S01]  /*0110*/  HFMA2 R26, -RZ, RZ, 0, 0 ;  /* 0x00000000ff1a7431 */ /* 0x000fe200000001ff */
[----:B------:R-:W-:Y:S02]  /*0120*/  ISETP.GE.U32.AND P1, PT, R5, 0x7, PT ;  /* 0x000000070500780c */ /* 0x000fe40003f26070 */
[----:B------:R-:W-:Y:S02]  /*0130*/  ISETP.NE.AND P0, PT, R4, RZ, PT ;  /* 0x000000ff0400720c */ /* 0x000fe40003f05270 */
[----:B------:R-:W-:-:S09]  /*0140*/  MOV R6, RZ ;  /* 0x000000ff00067202 */ /* 0x000fd20000000f00 */
[----:B------:R-:W-:Y:S05]  /*0150*/  @!P1 BRA `(.L_x_3) ;  /* 0x0000000400249947 */ /* 0x000fea0003800000 */
[C---:B------:R-:W-:Y:S01]  /*0160*/  LOP3.LUT R6, R0.reuse, 0xfffffff8, RZ, 0xc0, !PT ;  /* 0xfffffff800067812 */ /* 0x040fe200078ec0ff */
[C---:B------:R-:W-:Y:S01]  /*0170*/  IMAD R8, R0.reuse, 0x3, R3 ;  /* 0x0000000300087824 */ /* 0x040fe200078e0203 */
[C---:B------:R-:W-:Y:S01]  /*0180*/  IADD3 R5, PT, PT, R0.reuse, UR4, R7 ;  /* 0x0000000400057c10 */ /* 0x040fe2000fffe007 */
[C-C-:B------:R-:W-:Y:S01]  /*0190*/  IMAD R10, R0.reuse, 0x5, R3.reuse ;  /* 0x00000005000a7824 */ /* 0x140fe200078e0203 */
[CC--:B------:R-:W-:Y:S01]  /*01a0*/  LEA R7, R0.reuse, R3.reuse, 0x1 ;  /* 0x0000000300077211 */ /* 0x0c0fe200078e08ff */
[C-C-:B------:R-:W-:Y:S01]  /*01b0*/  IMAD R11, R0.reuse, 0x6, R3.reuse ;  /* 0x00000006000b7824 */ /* 0x140fe200078e0203 */
[CC--:B------:R-:W-:Y:S01]  /*01c0*/  LEA R9, R0.reuse, R3.reuse, 0x2 ;  /* 0x0000000300097211 */ /* 0x0c0fe200078e10ff */
[----:B------:R-:W-:Y:S01]  /*01d0*/  IMAD R18, R0, 0x7, R3 ;  /* 0x0000000700127824 */ /* 0x000fe200078e0203 */
[----:B------:R-:W-:Y:S01]  /*01e0*/  MOV R26, RZ ;  /* 0x000000ff001a7202 */ /* 0x000fe20000000f00 */
[----:B------:R-:W-:Y:S01]  /*01f0*/  IMAD R20, R2, R0, 0x3 ;  /* 0x0000000302147424 */ /* 0x000fe200078e0200 */
[----:B------:R-:W-:-:S02]  /*0200*/  MOV R19, R3 ;  /* 0x0000000300137202 */ /* 0x000fc40000000f00 */
[----:B------:R-:W-:-:S07]  /*0210*/  IADD3 R21, PT, PT, -R6, RZ, RZ ;  /* 0x000000ff06157210 */ /* 0x000fce0007ffe1ff */
.L_x_4:
[----:B------:R-:W1:Y:S01]  /*0220*/  LDC.64 R12, c[0x0][0x380] ;  /* 0x0000e000ff0c7b82 */ /* 0x000e620000000a00 */
[C---:B------:R-:W-:Y:S02]  /*0230*/  IADD3 R25, PT, PT, R20.reuse, -0x3, RZ ;  /* 0xfffffffd14197810 */ /* 0x040fe40007ffe0ff */
[----:B------:R-:W-:-:S05]  /*0240*/  IADD3 R23, PT, PT, R20, -0x2, RZ ;  /* 0xfffffffe14177810 */ /* 0x000fca0007ffe0ff */
[----:B------:R-:W2:Y:S01]  /*0250*/  LDC.64 R14, c[0x0][0x388] ;  /* 0x0000e200ff0e7b82 */ /* 0x000ea20000000a00 */
[----:B-1----:R-:W-:-:S04]  /*0260*/  IMAD.WIDE.U32 R24, R25, 0x4, R12 ;  /* 0x0000000419187825 */ /* 0x002fc800078e000c */
[----:B------:R-:W-:Y:S02]  /*0270*/  IMAD.WIDE.U32 R22, R23, 0x4, R12 ;  /* 0x0000000417167825 */ /* 0x000fe400078e000c */
[----:B0-----:R-:W3:Y:S02]  /*0280*/  LDG.E R25, desc[UR6][R24.64] ;  /* 0x0000000618197981 */ /* 0x001ee4000c1e1900 */
[--C-:B--2---:R-:W-:Y:S02]  /*0290*/  IMAD.WIDE.U32 R16, R19, 0x4, R14.reuse ;  /* 0x0000000413107825 */ /* 0x104fe400078e000e */
[----:B------:R-:W2:Y:S04]  /*02a0*/  LDG.E R27, desc[UR6][R22.64] ;  /* 0x00000006161b7981 */ /* 0x000ea8000c1e1900 */
[----:B------:R0:W3:Y:S02]  /*02b0*/  LDG.E R29, desc[UR6][R16.64] ;  /* 0x00000006101d7981 */ /* 0x0000e4000c1e1900 */
[----:B0-----:R-:W-:-:S05]  /*02c0*/  IMAD.WIDE.U32 R16, R5, 0x4, R14 ;  /* 0x0000000405107825 */ /* 0x001fca00078e000e */
[----:B------:R0:W2:Y:S01]  /*02d0*/  LDG.E R28, desc[UR6][R16.64] ;  /* 0x00000006101c7981 */ /* 0x0000a2000c1e1900 */
[----:B------:R-:W-:-:S05]  /*02e0*/  IADD3 R23, PT, PT, R20, -0x1, RZ ;  /* 0xffffffff14177810 */ /* 0x000fca0007ffe0ff */
[----:B------:R-:W-:-:S04]  /*02f0*/  IMAD.WIDE.U32 R22, R23, 0x4, R12 ;  /* 0x0000000417167825 */ /* 0x000fc800078e000c */
[----:B0-----:R-:W-:-:S04]  /*0300*/  IMAD.WIDE.U32 R16, R7, 0x4, R14 ;  /* 0x0000000407107825 */ /* 0x001fc800078e000e */
[----:B---3--:R-:W-:Y:S02]  /*0310*/  FFMA R29, R25, R29, R26 ;  /* 0x0000001d191d7223 */ /* 0x008fe4000000001a */
[----:B------:R0:W3:Y:S04]  /*0320*/  LDG.E R26, desc[UR6][R22.64] ;  /* 0x00000006161a7981 */ /* 0x0000e8000c1e1900 */
[----:B------:R1:W3:Y:S01]  /*0330*/  LDG.E R25, desc[UR6][R16.64] ;  /* 0x0000000610197981 */ /* 0x0002e2000c1e1900 */
[----:B0-----:R-:W-:-:S04]  /*0340*/  IMAD.WIDE.U32 R22, R20, 0x4, R12 ;  /* 0x0000000414167825 */ /* 0x001fc800078e000c */
[----:B-1----:R-:W-:-:S04]  /*0350*/  IMAD.WIDE.U32 R16, R8, 0x4, R14 ;  /* 0x0000000408107825 */ /* 0x002fc800078e000e */
[----:B--2---:R-:W-:Y:S01]  /*0360*/  FFMA R27, R27, R28, R29 ;  /* 0x0000001c1b1b7223 */ /* 0x004fe2000000001d */
[----:B------:R-:W2:Y:S04]  /*0370*/  LDG.E R24, desc[UR6][R22.64] ;  /* 0x0000000616187981 */ /* 0x000ea8000c1e1900 */
[----:B------:R0:W2:Y:S01]  /*0380*/  LDG.E R28, desc[UR6][R16.64] ;  /* 0x00000006101c7981 */ /* 0x0000a2000c1e1900 */
[----:B------:R-:W-:-:S05]  /*0390*/  IADD3 R29, PT, PT, R20, 0x2, RZ ;  /* 0x00000002141d7810 */ /* 0x000fca0007ffe0ff */
[----:B0-----:R-:W-:Y:S01]  /*03a0*/  IMAD.WIDE.U32 R16, R29, 0x4, R12 ;  /* 0x000000041d107825 */ /* 0x001fe200078e000c */
[----:B------:R-:W-:-:S04]  /*03b0*/  IADD3 R29, PT, PT, R20, 0x3, RZ ;  /* 0x00000003141d7810 */ /* 0x000fc80007ffe0ff */
[----:B------:R0:W4:Y:S02]  /*03c0*/  LDG.E R23, desc[UR6][R16.64] ;  /* 0x0000000610177981 */ /* 0x000124000c1e1900 */
[----:B0-----:R-:W-:-:S04]  /*03d0*/  IMAD.WIDE.U32 R16, R10, 0x4, R14 ;  /* 0x000000040a107825 */ /* 0x001fc800078e000e */
[----:B---3--:R-:W-:Y:S01]  /*03e0*/  FFMA R25, R26, R25, R27 ;  /* 0x000000191a197223 */ /* 0x008fe2000000001b */
[----:B------:R-:W-:-:S03]  /*03f0*/  IADD3 R27, PT, PT, R20, 0x1, RZ ;  /* 0x00000001141b7810 */ /* 0x000fc60007ffe0ff */
[----:B--2---:R-:W-:Y:S02]  /*0400*/  FFMA R22, R24, R28, R25 ;  /* 0x0000001c18167223 */ /* 0x004fe40000000019 */
[----:B------:R-:W-:-:S06]  /*0410*/  IMAD.WIDE.U32 R24, R27, 0x4, R12 ;  /* 0x000000041b187825 */ /* 0x000fcc00078e000c */
[----:B------:R-:W2:Y:S01]  /*0420*/  LDG.E R25, desc[UR6][R24.64] ;  /* 0x0000000618197981 */ /* 0x000ea2000c1e1900 */
[----:B------:R-:W-:-:S06]  /*0430*/  IMAD.WIDE.U32 R26, R9, 0x4, R14 ;  /* 0x00000004091a7825 */ /* 0x000fcc00078e000e */
[----:B------:R-:W2:Y:S04]  /*0440*/  LDG.E R26, desc[UR6][R26.64] ;  /* 0x000000061a1a7981 */ /* 0x000ea8000c1e1900 */
[----:B------:R0:W4:Y:S02]  /*0450*/  LDG.E R24, desc[UR6][R16.64] ;  /* 0x0000000610187981 */ /* 0x000124000c1e1900 */
[----:B0-----:R-:W-:Y:S01]  /*0460*/  IMAD.WIDE.U32 R16, R29, 0x4, R12 ;  /* 0x000000041d107825 */ /* 0x001fe200078e000c */
[----:B------:R-:W-:-:S05]  /*0470*/  IADD3 R29, PT, PT, R20, 0x4, RZ ;  /* 0x00000004141d7810 */ /* 0x000fca0007ffe0ff */
[----:B------:R-:W-:Y:S01]  /*0480*/  IMAD.WIDE.U32 R12, R29, 0x4, R12 ;  /* 0x000000041d0c7825 */ /* 0x000fe200078e000c */
[----:B------:R-:W3:Y:S04]  /*0490*/  LDG.E R16, desc[UR6][R16.64] ;  /* 0x0000000610107981 */ /* 0x000ee8000c1e1900 */
[----:B------:R0:W5:Y:S02]  /*04a0*/  LDG.E R28, desc[UR6][R12.64] ;  /* 0x000000060c1c7981 */ /* 0x000164000c1e1900 */
[----:B0-----:R-:W-:-:S04]  /*04b0*/  IMAD.WIDE.U32 R12, R11, 0x4, R14 ;  /* 0x000000040b0c7825 */ /* 0x001fc800078e000e */
[----:B------:R-:W-:Y:S01]  /*04c0*/  IMAD.WIDE.U32 R14, R18, 0x4, R14 ;  /* 0x00000004120e7825 */ /* 0x000fe200078e000e */
[----:B------:R-:W3:Y:S05]  /*04d0*/  LDG.E R29, desc[UR6][R12.64] ;  /* 0x000000060c1d7981 */ /* 0x000eea000c1e1900 */
[----:B------:R-:W5:Y:S01]  /*04e0*/  LDG.E R14, desc[UR6][R14.64] ;  /* 0x000000060e0e7981 */ /* 0x000f62000c1e1900 */
[----:B------:R-:W-:-:S04]  /*04f0*/  IADD3 R21, PT, PT, R21, 0x8, RZ ;  /* 0x0000000815157810 */ /* 0x000fc80007ffe0ff */
[----:B------:R-:W-:Y:S02]  /*0500*/  ISETP.NE.AND P1, PT, R21, RZ, PT ;  /* 0x000000ff1500720c */ /* 0x000fe40003f25270 */
[----:B------:R-:W-:Y:S02]  /*0510*/  IADD3 R20, PT, PT, R20, 0x8, RZ ;  /* 0x0000000814147810 */ /* 0x000fe40007ffe0ff */
[C---:B------:R-:W-:Y:S02]  /*0520*/  LEA R5, R0.reuse, R5, 0x3 ;  /* 0x0000000500057211 */ /* 0x040fe400078e18ff */
[C---:B------:R-:W-:Y:S02]  /*0530*/  LEA R7, R0.reuse, R7, 0x3 ;  /* 0x0000000700077211 */ /* 0x040fe400078e18ff */
[C---:B------:R-:W-:Y:S02]  /*0540*/  LEA R8, R0.reuse, R8, 0x3 ;  /* 0x0000000800087211 */ /* 0x040fe400078e18ff */
[----:B------:R-:W-:-:S02]  /*0550*/  LEA R9, R0, R9, 0x3 ;  /* 0x0000000900097211 */ /* 0x000fc400078e18ff */
[C---:B------:R-:W-:Y:S02]  /*0560*/  LEA R10, R0.reuse, R10, 0x3 ;  /* 0x0000000a000a7211 */ /* 0x040fe400078e18ff */
[C---:B------:R-:W-:Y:S02]  /*0570*/  LEA R11, R0.reuse, R11, 0x3 ;  /* 0x0000000b000b7211 */ /* 0x040fe400078e18ff */
[C---:B------:R-:W-:Y:S02]  /*0580*/  LEA R18, R0.reuse, R18, 0x3 ;  /* 0x0000001200127211 */ /* 0x040fe400078e18ff */
[----:B------:R-:W-:Y:S01]  /*0590*/  LEA R19, R0, R19, 0x3 ;  /* 0x0000001300137211 */ /* 0x000fe200078e18ff */
[----:B--2---:R-:W-:-:S04]  /*05a0*/  FFMA R22, R25, R26, R22 ;  /* 0x0000001a19167223 */ /* 0x004fc80000000016 */
[----:B----4-:R-:W-:-:S04]  /*05b0*/  FFMA R23, R23, R24, R22 ;  /* 0x0000001817177223 */ /* 0x010fc80000000016 */
[----:B---3--:R-:W-:-:S04]  /*05c0*/  FFMA R23, R16, R29, R23 ;  /* 0x0000001d10177223 */ /* 0x008fc80000000017 */
[----:B-----5:R-:W-:Y:S01]  /*05d0*/  FFMA R26, R28, R14, R23 ;  /* 0x0000000e1c1a7223 */ /* 0x020fe20000000017 */
[----:B------:R-:W-:Y:S06]  /*05e0*/  @P1 BRA `(.L_x_4) ;  /* 0xfffffffc000c1947 */ /* 0x000fec000383ffff */
.L_x_3:
[----:B------:R-:W-:Y:S05]  /*05f0*/  @!P0 BRA `(.L_x_5) ;  /* 0x0000000400048947 */ /* 0x000fea0003800000 */
[----:B------:R-:W-:Y:S02]  /*0600*/  ISETP.GE.U32.AND P0, PT, R4, 0x4, PT ;  /* 0x000000040400780c */ /* 0x000fe40003f06070 */
[----:B------:R-:W-:-:S04]  /*0610*/  LOP3.LUT R20, R0, 0x3, RZ, 0xc0, !PT ;  /* 0x0000000300147812 */ /* 0x000fc800078ec0ff */
[----:B------:R-:W-:-:S07]  /*0620*/  ISETP.NE.AND P1, PT, R20, RZ, PT ;  /* 0x000000ff1400720c */ /* 0x000fce0003f25270 */
[----:B------:R-:W-:Y:S06]  /*0630*/  @!P0 BRA `(.L_x_6) ;  /* 0x00000000007c8947 */ /* 0x000fec0003800000 */
[----:B------:R-:W1:Y:S01]  /*0640*/  LDC.64 R4, c[0x0][0x388] ;  /* 0x0000e200ff047b82 */ /* 0x000e620000000a00 */
[-C--:B------:R-:W-:Y:S02]  /*0650*/  IMAD R11, R2, R0.reuse, R6 ;  /* 0x00000000020b7224 */ /* 0x080fe400078e0206 */
[----:B------:R-:W-:-:S03]  /*0660*/  IMAD R13, R6, R0, R3 ;  /* 0x00000000060d7224 */ /* 0x000fc600078e0203 */
[C---:B------:R-:W-:Y:S02]  /*0670*/  IADD3 R19, PT, PT, R11.reuse, 0x1, RZ ;  /* 0x000000010b137810 */ /* 0x040fe40007ffe0ff */
[----:B------:R-:W2:Y:S01]  /*0680*/  LDC.64 R8, c[0x0][0x380] ;  /* 0x0000e000ff087b82 */ /* 0x000ea20000000a00 */
[C---:B------:R-:W-:Y:S02]  /*0690*/  IADD3 R21, PT, PT, R11.reuse, 0x2, RZ ;  /* 0x000000020b157810 */ /* 0x040fe40007ffe0ff */
[----:B------:R-:W-:Y:S01]  /*06a0*/  IADD3 R27, PT, PT, R11, 0x3, RZ ;  /* 0x000000030b1b7810 */ /* 0x000fe20007ffe0ff */
[C---:B-1----:R-:W-:Y:S01]  /*06b0*/  IMAD.WIDE.U32 R16, R13.reuse, 0x4, R4 ;  /* 0x000000040d107825 */ /* 0x042fe200078e0004 */
[----:B------:R-:W-:-:S04]  /*06c0*/  IADD3 R13, PT, PT, R13, R0, RZ ;  /* 0x000000000d0d7210 */ /* 0x000fc80007ffe0ff */
[-C--:B------:R-:W-:Y:S01]  /*06d0*/  IADD3 R25, PT, PT, R13, R0.reuse, RZ ;  /* 0x000000000d197210 */ /* 0x080fe20007ffe0ff */
[--C-:B--2---:R-:W-:Y:S01]  /*06e0*/  IMAD.WIDE.U32 R22, R11, 0x4, R8.reuse ;  /* 0x000000040b167825 */ /* 0x104fe200078e0008 */
[----:B0-----:R-:W2:Y:S03]  /*06f0*/  LDG.E R16, desc[UR6][R16.64] ;  /* 0x0000000610107981 */ /* 0x001ea6000c1e1900 */
[----:B------:R-:W-:Y:S01]  /*0700*/  IMAD.WIDE.U32 R18, R19, 0x4, R8 ;  /* 0x0000000413127825 */ /* 0x000fe200078e0008 */
[----:B------:R-:W2:Y:S03]  /*0710*/  LDG.E R7, desc[UR6][R22.64] ;  /* 0x0000000616077981 */ /* 0x000ea6000c1e1900 */
[----:B------:R-:W-:Y:S02]  /*0720*/  IMAD.WIDE.U32 R14, R13, 0x4, R4 ;  /* 0x000000040d0e7825 */ /* 0x000fe400078e0004 */
[----:B------:R-:W3:Y:S02]  /*0730*/  LDG.E R18, desc[UR6][R18.64] ;  /* 0x0000000612127981 */ /* 0x000ee4000c1e1900 */
[----:B------:R-:W-:Y:S01]  /*0740*/  IMAD.WIDE.U32 R12, R21, 0x4, R8 ;  /* 0x00000004150c7825 */ /* 0x000fe200078e0008 */
[C---:B------:R-:W-:Y:S01]  /*0750*/  IADD3 R21, PT, PT, R25.reuse, R0, RZ ;  /* 0x0000000019157210 */ /* 0x040fe20007ffe0ff */
[----:B------:R-:W3:Y:S02]  /*0760*/  LDG.E R14, desc[UR6][R14.64] ;  /* 0x000000060e0e7981 */ /* 0x000ee4000c1e1900 */
[----:B------:R-:W-:-:S02]  /*0770*/  IMAD.WIDE.U32 R10, R25, 0x4, R4 ;  /* 0x00000004190a7825 */ /* 0x000fc400078e0004 */
[----:B------:R-:W4:Y:S02]  /*0780*/  LDG.E R12, desc[UR6][R12.64] ;  /* 0x000000060c0c7981 */ /* 0x000f24000c1e1900 */
[----:B------:R-:W-:Y:S02]  /*0790*/  IMAD.WIDE.U32 R8, R27, 0x4, R8 ;  /* 0x000000041b087825 */ /* 0x000fe400078e0008 */
[----:B------:R-:W4:Y:S02]  /*07a0*/  LDG.E R10, desc[UR6][R10.64] ;  /* 0x000000060a0a7981 */ /* 0x000f24000c1e1900 */
[----:B------:R-:W-:Y:S02]  /*07b0*/  IMAD.WIDE.U32 R4, R21, 0x4, R4 ;  /* 0x0000000415047825 */ /* 0x000fe400078e0004 */
[----:B------:R-:W5:Y:S04]  /*07c0*/  LDG.E R8, desc[UR6][R8.64] ;  /* 0x0000000608087981 */ /* 0x000f68000c1e1900 */
[----:B------:R-:W5:Y:S01]  /*07d0*/  LDG.E R4, desc[UR6][R4.64] ;  /* 0x0000000604047981 */ /* 0x000f62000c1e1900 */
[----:B------:R-:W-:Y:S01]  /*07e0*/  IADD3 R6, PT, PT, R6, 0x4, RZ ;  /* 0x0000000406067810 */ /* 0x000fe20007ffe0ff */
[----:B--2---:R-:W-:-:S04]  /*07f0*/  FFMA R7, R7, R16, R26 ;  /* 0x0000001007077223 */ /* 0x004fc8000000001a */
[----:B---3--:R-:W-:-:S04]  /*0800*/  FFMA R7, R18, R14, R7 ;  /* 0x0000000e12077223 */ /* 0x008fc80000000007 */
[----:B----4-:R-:W-:-:S04]  /*0810*/  FFMA R7, R12, R10, R7 ;  /* 0x0000000a0c077223 */ /* 0x010fc80000000007 */
[----:B-----5:R-:W-:-:S07]  /*0820*/  FFMA R26, R8, R4, R7 ;  /* 0x00000004081a7223 */ /* 0x020fce0000000007 */
.L_x_6:
[----:B------:R-:W-:Y:S05]  /*0830*/  @!P1 BRA `(.L_x_5) ;  /* 0x0000000000749947 */ /* 0x000fea0003800000 */
[----:B------:R-:W1:Y:S01]  /*0840*/  LDC.64 R10, c[0x0][0x388] ;  /* 0x0000e200ff0a7b82 */ /* 0x000e620000000a00 */
[----:B------:R-:W-:Y:S02]  /*0850*/  ISETP.NE.AND P0, PT, R20, 0x1, PT ;  /* 0x000000011400780c */ /* 0x000fe40003f05270 */
[----:B------:R-:W-:-:S04]  /*0860*/  LOP3.LUT R7, R0, 0x1, RZ, 0xc0, !PT ;  /* 0x0000000100077812 */ /* 0x000fc800078ec0ff */
[----:B------:R-:W-:Y:S01]  /*0870*/  ISETP.NE.U32.AND P1, PT, R7, 0x1, PT ;  /* 0x000000010700780c */ /* 0x000fe20003f25070 */
[----:B------:R-:W2:Y:S06]  /*0880*/  LDC.64 R14, c[0x0][0x380] ;  /* 0x0000e000ff0e7b82 */ /* 0x000eac0000000a00 */
[-C--:B------:R-:W-:Y:S02]  /*0890*/  @P0 IMAD R7, R2, R0.reuse, R6 ;  /* 0x0000000002070224 */ /* 0x080fe400078e0206 */
[----:B------:R-:W3:Y:S01]  /*08a0*/  LDC.64 R8, c[0x0][0x380] ;  /* 0x0000e000ff087b82 */ /* 0x000ee20000000a00 */
[C---:B------:R-:W-:Y:S01]  /*08b0*/  @P0 IMAD R13, R6.reuse, R0, R3 ;  /* 0x00000000060d0224 */ /* 0x040fe200078e0203 */
[----:B------:R-:W-:-:S02]  /*08c0*/  @P0 IADD3 R6, PT, PT, R6, 0x2, RZ ;  /* 0x0000000206060810 */ /* 0x000fc40007ffe0ff */
[----:B------:R-:W-:Y:S02]  /*08d0*/  @P0 IADD3 R19, PT, PT, R7, 0x1, RZ ;  /* 0x0000000107130810 */ /* 0x000fe40007ffe0ff */
[C---:B------:R-:W-:Y:S02]  /*08e0*/  @P0 IADD3 R21, PT, PT, R13.reuse, R0, RZ ;  /* 0x000000000d150210 */ /* 0x040fe40007ffe0ff */
[----:B------:R-:W4:Y:S01]  /*08f0*/  LDC.64 R4, c[0x0][0x388] ;  /* 0x0000e200ff047b82 */ /* 0x000f220000000a00 */
[----:B-1----:R-:W-:-:S04]  /*0900*/  @P0 IMAD.WIDE.U32 R12, R13, 0x4, R10 ;  /* 0x000000040d0c0825 */ /* 0x002fc800078e000a */
[----:B------:R-:W-:Y:S02]  /*0910*/  @P0 IMAD.WIDE.U32 R10, R21, 0x4, R10 ;  /* 0x00000004150a0825 */ /* 0x000fe400078e000a */
[----:B0-----:R-:W5:Y:S02]  /*0920*/  @P0 LDG.E R12, desc[UR6][R12.64] ;  /* 0x000000060c0c0981 */ /* 0x001f64000c1e1900 */
[--C-:B--2---:R-:W-:Y:S02]  /*0930*/  @P0 IMAD.WIDE.U32 R16, R7, 0x4, R14.reuse ;  /* 0x0000000407100825 */ /* 0x104fe400078e000e */
[----:B------:R-:W2:Y:S02]  /*0940*/  @P0 LDG.E R10, desc[UR6][R10.64] ;  /* 0x000000060a0a0981 */ /* 0x000ea4000c1e1900 */
[----:B------:R-:W-:Y:S02]  /*0950*/  @P0 IMAD.WIDE.U32 R14, R19, 0x4, R14 ;  /* 0x00000004130e0825 */ /* 0x000fe400078e000e */
[----:B------:R-:W5:Y:S02]  /*0960*/  @P0 LDG.E R7, desc[UR6][R16.64] ;  /* 0x0000000610070981 */ /* 0x000f64000c1e1900 */
[----:B------:R-:W-:-:S02]  /*0970*/  @!P1 IMAD R19, R2, R0, R6 ;  /* 0x0000000002139224 */ /* 0x000fc400078e0206 */
[----:B------:R-:W-:Y:S01]  /*0980*/  @!P1 IMAD R21, R6, R0, R3 ;  /* 0x0000000006159224 */ /* 0x000fe200078e0203 */
[----:B------:R-:W2:Y:S01]  /*0990*/  @P0 LDG.E R14, desc[UR6][R14.64] ;  /* 0x000000060e0e0981 */ /* 0x000ea2000c1e1900 */
[----:B---3--:R-:W-:-:S04]  /*09a0*/  @!P1 IMAD.WIDE.U32 R8, R19, 0x4, R8 ;  /* 0x0000000413089825 */ /* 0x008fc800078e0008 */
[----:B----4-:R-:W-:Y:S02]  /*09b0*/  @!P1 IMAD.WIDE.U32 R4, R21, 0x4, R4 ;  /* 0x0000000415049825 */ /* 0x010fe400078e0004 */
[----:B------:R-:W3:Y:S04]  /*09c0*/  @!P1 LDG.E R9, desc[UR6][R8.64] ;  /* 0x0000000608099981 */ /* 0x000ee8000c1e1900 */
[----:B------:R-:W3:Y:S01]  /*09d0*/  @!P1 LDG.E R4, desc[UR6][R4.64] ;  /* 0x0000000604049981 */ /* 0x000ee2000c1e1900 */
[----:B-----5:R-:W-:-:S04]  /*09e0*/  @P0 FFMA R7, R7, R12, R26 ;  /* 0x0000000c07070223 */ /* 0x020fc8000000001a */
[----:B--2---:R-:W-:-:S04]  /*09f0*/  @P0 FFMA R26, R14, R10, R7 ;  /* 0x0000000a0e1a0223 */ /* 0x004fc80000000007 */
[----:B---3--:R-:W-:-:S07]  /*0a00*/  @!P1 FFMA R26, R9, R4, R26 ;  /* 0x00000004091a9223 */ /* 0x008fce000000001a */
.L_x_5:
[----:B------:R-:W1:Y:S01]  /*0a10*/  LDC.64 R4, c[0x0][0x390] ;  /* 0x0000e400ff047b82 */ /* 0x000e620000000a00 */
[----:B------:R-:W-:-:S04]  /*0a20*/  IMAD R3, R2, R0, R3 ;  /* 0x0000000002037224 */ /* 0x000fc800078e0203 */
[----:B-1----:R-:W-:-:S05]  /*0a30*/  IMAD.WIDE.U32 R2, R3, 0x4, R4 ;  /* 0x0000000403027825 */ /* 0x002fca00078e0004 */
[----:B0-----:R-:W-:Y:S01]  /*0a40*/  STG.E desc[UR6][R2.64], R26 ;  /* 0x0000001a02007986 */ /* 0x001fe2000c101906 */
[----:B------:R-:W-:Y:S05]  /*0a50*/  EXIT ;  /* 0x000000000000794d */ /* 0x000fea0003800000 */
.L_x_7:
        /* <DEDUP_REMOVED lines=10> */
.L_x_9:


//--------------------- .nv.shared._Z26matmul_tiled_shared_kernelPKfS0_Pfj --------------------------
	.section	.nv.shared._Z26matmul_tiled_shared_kernelPKfS0_Pfj,"aw",@nobits
	.sectionflags	@""
	.align	4
.nv.shared._Z26matmul_tiled_shared_kernelPKfS0_Pfj:
	.zero		9216


//--------------------- .nv.shared.reserved.0     --------------------------
	.section	.nv.shared.reserved.0,"aw",@nobits
	.weak		__nv_reservedSMEM_offset_0_alias
	.size		__nv_reservedSMEM_offset_0_alias, 0, 64
	.other		__nv_reservedSMEM_offset_0_alias,@"STO_CUDA_RESERVED_SHARED STV_DEFAULT"
__nv_reservedSMEM_offset_0_alias:
	.zero		0
	.zero		64


//--------------------- .nv.constant0._Z26matmul_tiled_shared_kernelPKfS0_Pfj --------------------------
	.section	.nv.constant0._Z26matmul_tiled_shared_kernelPKfS0_Pfj,"a",@progbits
	.sectionflags	@""
	.align	4
.nv.constant0._Z26matmul_tiled_shared_kernelPKfS0_Pfj:
	.zero		924


//--------------------- .nv.constant0._Z29matmul_tiled_no_shared_kernelPKfS0_Pfj --------------------------
	.section	.nv.constant0._Z29matmul_tiled_no_shared_kernelPKfS0_Pfj,"a",@progbits
	.sectionflags	@""
	.align	4
.nv.constant0._Z29matmul_tiled_no_shared_kernelPKfS0_Pfj:
	.zero		924


//--------------------- SYMBOLS --------------------------

	.type		.nv.reservedSmem.offset0,@object
	.size		.nv.reservedSmem.offset0,0x4
	.type		.nv.reservedSmem.cap,@object
	.size		.nv.reservedSmem.cap,0x4
